//
// Generated by NVIDIA NVVM Compiler
//
// Compiler Build ID: CL-36424714
// Cuda compilation tools, release 13.0, V13.0.88
// Based on NVVM 20.0.0
//

.version 9.0
.target sm_100
.address_size 64

	// .globl	_Z8mm_new_3PfS_S_i
// _ZZ8mm_new_3PfS_S_iE2sA has been demoted
// _ZZ8mm_new_3PfS_S_iE2sB has been demoted

.visible .entry _Z8mm_new_3PfS_S_i(
	.param .u64 .ptr .align 1 _Z8mm_new_3PfS_S_i_param_0,
	.param .u64 .ptr .align 1 _Z8mm_new_3PfS_S_i_param_1,
	.param .u64 .ptr .align 1 _Z8mm_new_3PfS_S_i_param_2,
	.param .u32 _Z8mm_new_3PfS_S_i_param_3
)
{
	.reg .pred 	%p<4>;
	.reg .b32 	%r<58>;
	.reg .b32 	%f<91>;
	.reg .b64 	%rd<32>;
	// demoted variable
	.shared .align 4 .b8 _ZZ8mm_new_3PfS_S_iE2sA[4096];
	// demoted variable
	.shared .align 4 .b8 _ZZ8mm_new_3PfS_S_iE2sB[4096];
	ld.param.u64 	%rd10, [_Z8mm_new_3PfS_S_i_param_0];
	ld.param.u64 	%rd11, [_Z8mm_new_3PfS_S_i_param_1];
	ld.param.u32 	%r24, [_Z8mm_new_3PfS_S_i_param_3];
	cvta.to.global.u64 	%rd1, %rd11;
	cvta.to.global.u64 	%rd2, %rd10;
	mov.u32 	%r25, %ctaid.x;
	mov.u32 	%r26, %ctaid.y;
	mov.u32 	%r1, %tid.x;
	shl.b32 	%r2, %r26, 7;
	shr.u32 	%r27, %r1, 1;
	shl.b32 	%r28, %r1, 1;
	and.b32  	%r29, %r28, 64;
	shl.b32 	%r30, %r1, 2;
	and.b32  	%r31, %r30, 28;
	and.b32  	%r3, %r27, 492;
	or.b32  	%r4, %r29, %r31;
	mul.lo.s32 	%r32, %r25, %r24;
	shl.b32 	%r5, %r32, 7;
	setp.lt.s32 	%p1, %r24, 128;
	@%p1 bra 	$L__BB0_6;
	shl.b32 	%r53, %r3, 3;
	shl.b32 	%r9, %r24, 3;
	shr.s32 	%r34, %r24, 31;
	shr.u32 	%r35, %r34, 25;
	add.s32 	%r36, %r24, %r35;
	shr.s32 	%r10, %r36, 7;
	mul.wide.u32 	%rd12, %r2, 4;
	add.s64 	%rd31, %rd1, %rd12;
	mul.wide.s32 	%rd13, %r5, 4;
	add.s64 	%rd30, %rd2, %rd13;
	mov.b32 	%r51, 0;
	mul.wide.u32 	%rd14, %r30, 4;
	mul.wide.u32 	%rd18, %r9, 4;
	mov.u32 	%r56, %r4;
	mov.u32 	%r57, %r53;
$L__BB0_2:
	add.s64 	%rd15, %rd30, %rd14;
	ld.global.v4.f32 	{%f60, %f61, %f62, %f63}, [%rd15];
	add.s64 	%rd17, %rd31, %rd14;
	ld.global.v4.f32 	{%f64, %f65, %f66, %f67}, [%rd17];
	shl.b32 	%r38, %r30, 2;
	mov.u32 	%r39, _ZZ8mm_new_3PfS_S_iE2sA;
	add.s32 	%r40, %r39, %r38;
	st.shared.v4.f32 	[%r40], {%f60, %f61, %f62, %f63};
	mov.u32 	%r42, _ZZ8mm_new_3PfS_S_iE2sB;
	add.s32 	%r43, %r42, %r38;
	st.shared.v4.f32 	[%r43], {%f64, %f65, %f66, %f67};
	bar.sync 	0;
	shl.b32 	%r44, %r56, 2;
	add.s32 	%r45, %r42, %r44;
	add.s32 	%r54, %r45, -512;
	mov.b32 	%r55, 92;
$L__BB0_3:
	add.s32 	%r57, %r57, 1;
	add.s32 	%r56, %r56, 128;
	add.s32 	%r55, %r55, 4;
	add.s32 	%r54, %r54, 512;
	setp.ne.s32 	%p2, %r55, 604;
	@%p2 bra 	$L__BB0_3;
	shl.b32 	%r46, %r53, 2;
	mov.u32 	%r47, _ZZ8mm_new_3PfS_S_iE2sA;
	add.s32 	%r48, %r47, %r46;
	ld.shared.f32 	%f1, [%r48+508];
	ld.shared.f32 	%f2, [%r48+572];
	ld.shared.f32 	%f3, [%r48+604];
	ld.shared.f32 	%f4, [%r48+636];
	ld.shared.f32 	%f5, [%r48+668];
	ld.shared.f32 	%f6, [%r54];
	ld.shared.f32 	%f7, [%r54+128];
	ld.shared.f32 	%f8, [%r54+4];
	ld.shared.f32 	%f9, [%r54+132];
	ld.shared.f32 	%f10, [%r54+8];
	ld.shared.f32 	%f11, [%r54+136];
	ld.shared.f32 	%f12, [%r54+12];
	bar.sync 	0;
	add.s32 	%r51, %r51, 1;
	setp.ne.s32 	%p3, %r51, %r10;
	add.s64 	%rd31, %rd31, %rd18;
	add.s64 	%rd30, %rd30, 32;
	mov.u32 	%r53, %r57;
	@%p3 bra 	$L__BB0_2;
	mul.f32 	%f90, %f1, %f6;
	mul.f32 	%f89, %f1, %f8;
	mul.f32 	%f88, %f1, %f10;
	mul.f32 	%f87, %f1, %f12;
	mul.f32 	%f86, %f1, %f7;
	mul.f32 	%f85, %f1, %f9;
	mul.f32 	%f84, %f1, %f11;
	mul.f32 	%f68, %f2, %f6;
	mul.f32 	%f69, %f2, %f8;
	mul.f32 	%f70, %f2, %f10;
	mul.f32 	%f71, %f2, %f12;
	mul.f32 	%f72, %f3, %f6;
	mul.f32 	%f73, %f3, %f8;
	mul.f32 	%f74, %f3, %f10;
	mul.f32 	%f75, %f3, %f12;
	mul.f32 	%f76, %f4, %f6;
	mul.f32 	%f77, %f4, %f8;
	mul.f32 	%f78, %f4, %f10;
	mul.f32 	%f79, %f4, %f12;
	mul.f32 	%f80, %f5, %f6;
	mul.f32 	%f81, %f5, %f8;
	mul.f32 	%f82, %f5, %f10;
	mul.f32 	%f83, %f5, %f12;
$L__BB0_6:
	ld.param.u64 	%rd29, [_Z8mm_new_3PfS_S_i_param_2];
	add.s32 	%r49, %r5, %r2;
	cvt.s64.s32 	%rd19, %r49;
	cvta.to.global.u64 	%rd20, %rd29;
	mad.lo.s32 	%r50, %r3, %r24, %r4;
	cvt.s64.s32 	%rd21, %r50;
	add.s64 	%rd22, %rd19, %rd21;
	shl.b64 	%rd23, %rd22, 2;
	add.s64 	%rd24, %rd20, %rd23;
	st.global.v4.f32 	[%rd24], {%f90, %f89, %f88, %f87};
	st.global.v4.f32 	[%rd24+128], {%f68, %f69, %f70, %f71};
	mul.wide.s32 	%rd25, %r24, 4;
	add.s64 	%rd26, %rd24, %rd25;
	st.global.v4.f32 	[%rd26], {%f89, %f88, %f87, %f86};
	st.global.v4.f32 	[%rd26+128], {%f72, %f73, %f74, %f75};
	add.s64 	%rd27, %rd26, %rd25;
	st.global.v4.f32 	[%rd27], {%f88, %f87, %f86, %f85};
	st.global.v4.f32 	[%rd27+128], {%f76, %f77, %f78, %f79};
	add.s64 	%rd28, %rd27, %rd25;
	st.global.v4.f32 	[%rd28], {%f87, %f86, %f85, %f84};
	st.global.v4.f32 	[%rd28+128], {%f80, %f81, %f82, %f83};
	ret;

}


// ===== COMPILED SASS (sm_100) =====

	.target	sm_100

	.elftype	@"ET_EXEC"


//--------------------- .note.nv.tkinfo           --------------------------
	.section	.note.nv.tkinfo,"",@"SHT_NOTE"
	.sectionflags	@"SHF_NOTE_NV_TKINFO"
	.tkinfo
        /*0018*/ 	.word	0x00000002
        /*0030*/ 	.string	""
        /*0030*/ 	.string	"ptxas"
        /*0030*/ 	.string	"Cuda compilation tools, release 13.0, V13.0.88"
        /*0030*/ 	.string	"Build cuda_13.0.r13.0/compiler.36424714_0"
        /*0030*/ 	.string	"-arch sm_100 -m 64 "



//--------------------- .note.nv.cuinfo           --------------------------
	.section	.note.nv.cuinfo,"",@"SHT_NOTE"
	.sectionflags	@"SHF_NOTE_NV_CUINFO"
        /*0018*/ 	.short	0x0002
        /*001a*/ 	.short	0x0064
        /*001c*/ 	.short	0x0082
	.zero		2


//--------------------- .nv.info                  --------------------------
	.section	.nv.info,"",@"SHT_CUDA_INFO"
	.align	4


	//----- nvinfo : EIATTR_REGCOUNT
	.align		4
        /*0000*/ 	.byte	0x04, 0x2f
        /*0002*/ 	.short	(.L_1 - .L_0)
	.align		4
.L_0:
        /*0004*/ 	.word	index@(_Z8mm_new_3PfS_S_i)
        /*0008*/ 	.word	0x00000028


	//----- nvinfo : EIATTR_FRAME_SIZE
	.align		4
.L_1:
        /*000c*/ 	.byte	0x04, 0x11
        /*000e*/ 	.short	(.L_3 - .L_2)
	.align		4
.L_2:
        /*0010*/ 	.word	index@(_Z8mm_new_3PfS_S_i)
        /*0014*/ 	.word	0x00000000


	//----- nvinfo : EIATTR_MIN_STACK_SIZE
	.align		4
.L_3:
        /*0018*/ 	.byte	0x04, 0x12
        /*001a*/ 	.short	(.L_5 - .L_4)
	.align		4
.L_4:
        /*001c*/ 	.word	index@(_Z8mm_new_3PfS_S_i)
        /*0020*/ 	.word	0x00000000
.L_5:


//--------------------- .nv.compat                --------------------------
	.section	.nv.compat,"",@"SHT_CUDA_COMPAT_INFO"
	.align	4
        /*0000*/ 	.byte	0x02, 0x09, 0x00, 0x00, 0x02, 0x02, 0x01, 0x00, 0x02, 0x05, 0x05, 0x00, 0x03, 0x07, 0x01, 0x01
        /*0010*/ 	.byte	0x02, 0x03, 0x00, 0x00, 0x02, 0x06, 0x01, 0x00, 0x04, 0x0b, 0x08, 0x00, 0x09, 0x00, 0x00, 0x00
        /*0020*/ 	.byte	0x00, 0x00, 0x00, 0x00


//--------------------- .nv.info._Z8mm_new_3PfS_S_i --------------------------
	.section	.nv.info._Z8mm_new_3PfS_S_i,"",@"SHT_CUDA_INFO"
	.sectionflags	@""
	.align	4


	//----- nvinfo : EIATTR_CUDA_API_VERSION
	.align		4
        /*0000*/ 	.byte	0x04, 0x37
        /*0002*/ 	.short	(.L_7 - .L_6)
.L_6:
        /*0004*/ 	.word	0x00000082


	//----- nvinfo : EIATTR_KPARAM_INFO
	.align		4
.L_7:
        /*0008*/ 	.byte	0x04, 0x17
        /*000a*/ 	.short	(.L_9 - .L_8)
.L_8:
        /*000c*/ 	.word	0x00000000
        /*0010*/ 	.short	0x0003
        /*0012*/ 	.short	0x0018
        /*0014*/ 	.byte	0x00, 0xf0, 0x11, 0x00


	//----- nvinfo : EIATTR_KPARAM_INFO
	.align		4
.L_9:
        /*0018*/ 	.byte	0x04, 0x17
        /*001a*/ 	.short	(.L_11 - .L_10)
.L_10:
        /*001c*/ 	.word	0x00000000
        /*0020*/ 	.short	0x0002
        /*0022*/ 	.short	0x0010
        /*0024*/ 	.byte	0x00, 0xf5, 0x21, 0x00


	//----- nvinfo : EIATTR_KPARAM_INFO
	.align		4
.L_11:
        /*0028*/ 	.byte	0x04, 0x17
        /*002a*/ 	.short	(.L_13 - .L_12)
.L_12:
        /*002c*/ 	.word	0x00000000
        /*0030*/ 	.short	0x0001
        /*0032*/ 	.short	0x0008
        /*0034*/ 	.byte	0x00, 0xf5, 0x21, 0x00


	//----- nvinfo : EIATTR_KPARAM_INFO
	.align		4
.L_13:
        /*0038*/ 	.byte	0x04, 0x17
        /*003a*/ 	.short	(.L_15 - .L_14)
.L_14:
        /*003c*/ 	.word	0x00000000
        /*0040*/ 	.short	0x0000
        /*0042*/ 	.short	0x0000
        /*0044*/ 	.byte	0x00, 0xf5, 0x21, 0x00


	//----- nvinfo : EIATTR_SPARSE_MMA_MASK
	.align		4
.L_15:
        /*0048*/ 	.byte	0x03, 0x50
        /*004a*/ 	.short	0x0000


	//----- nvinfo : EIATTR_MAXREG_COUNT
	.align		4
        /*004c*/ 	.byte	0x03, 0x1b
        /*004e*/ 	.short	0x00ff


	//----- nvinfo : EIATTR_NUM_BARRIERS
	.align		4
        /*0050*/ 	.byte	0x02, 0x4c
        /*0052*/ 	.byte	0x01
	.zero		1


	//----- nvinfo : EIATTR_MERCURY_ISA_VERSION
	.align		4
        /*0054*/ 	.byte	0x03, 0x5f
        /*0056*/ 	.short	0x0101


	//----- nvinfo : EIATTR_UNUSED_LOAD_BYTE_OFFSET
	.align		4
        /*0058*/ 	.byte	0x04, 0x44
        /*005a*/ 	.short	(.L_17 - .L_16)


	//   ....[0]....
.L_16:
        /*005c*/ 	.word	0x00000370
        /*0060*/ 	.word	0x00000fff


	//----- nvinfo : EIATTR_VRC_CTA_INIT_COUNT
	.align		4
.L_17:
        /*0064*/ 	.byte	0x02, 0x4a
	.zero		1
	.zero		1


	//----- nvinfo : EIATTR_EXIT_INSTR_OFFSETS
	.align		4
        /*0068*/ 	.byte	0x04, 0x1c
        /*006a*/ 	.short	(.L_19 - .L_18)


	//   ....[0]....
.L_18:
        /*006c*/ 	.word	0x00000760


	//----- nvinfo : EIATTR_CBANK_PARAM_SIZE
	.align		4
.L_19:
        /*0070*/ 	.byte	0x03, 0x19
        /*0072*/ 	.short	0x001c


	//----- nvinfo : EIATTR_PARAM_CBANK
	.align		4
        /*0074*/ 	.byte	0x04, 0x0a
        /*0076*/ 	.short	(.L_21 - .L_20)
	.align		4
.L_20:
        /*0078*/ 	.word	index@(.nv.constant0._Z8mm_new_3PfS_S_i)
        /*007c*/ 	.short	0x0380
        /*007e*/ 	.short	0x001c


	//----- nvinfo : EIATTR_SW_WAR
	.align		4
.L_21:
        /*0080*/ 	.byte	0x04, 0x36
        /*0082*/ 	.short	(.L_23 - .L_22)
.L_22:
        /*0084*/ 	.word	0x00000008
.L_23:


//--------------------- .nv.callgraph             --------------------------
	.section	.nv.callgraph,"",@"SHT_CUDA_CALLGRAPH"
	.align	4
	.sectionentsize	8
	.align		4
        /*0000*/ 	.word	0x00000000
	.align		4
        /*0004*/ 	.word	0xffffffff
	.align		4
        /*0008*/ 	.word	0x00000000
	.align		4
        /*000c*/ 	.word	0xfffffffe
	.align		4
        /*0010*/ 	.word	0x00000000
	.align		4
        /*0014*/ 	.word	0xfffffffd
	.align		4
        /*0018*/ 	.word	0x00000000
	.align		4
        /*001c*/ 	.word	0xfffffffc


//--------------------- .text._Z8mm_new_3PfS_S_i  --------------------------
	.section	.text._Z8mm_new_3PfS_S_i,"ax",@progbits
	.align	128
        .global         _Z8mm_new_3PfS_S_i
        .type           _Z8mm_new_3PfS_S_i,@function
        .size           _Z8mm_new_3PfS_S_i,(.L_x_3 - _Z8mm_new_3PfS_S_i)
        .other          _Z8mm_new_3PfS_S_i,@"STO_CUDA_ENTRY STV_DEFAULT"
_Z8mm_new_3PfS_S_i:
.text._Z8mm_new_3PfS_S_i:
[----:B------:R-:W-:Y:S01]  /*0000*/  LDC R1, c[0x0][0x37c] ;  /* 0x0000df00ff017b82 */ /* 0x000fe20000000800 */
[----:B------:R-:W0:Y:S07]  /*0010*/  S2R R17, SR_TID.X ;  /* 0x0000000000117919 */ /* 0x000e2e0000002100 */
[----:B------:R-:W1:Y:S01]  /*0020*/  LDC R0, c[0x0][0x398] ;  /* 0x0000e600ff007b82 */ /* 0x000e620000000800 */
[----:B------:R-:W2:Y:S01]  /*0030*/  LDCU.64 UR8, c[0x0][0x358] ;  /* 0x00006b00ff0877ac */ /* 0x000ea20008000a00 */
[----:B------:R-:W3:Y:S06]  /*0040*/  S2R R4, SR_CTAID.Y ;  /* 0x0000000000047919 */ /* 0x000eec0000002600 */
[----:B------:R-:W4:Y:S01]  /*0050*/  S2UR UR4, SR_CTAID.X ;  /* 0x00000000000479c3 */ /* 0x000f220000002500 */
[----:B-1----:R-:W-:-:S02]  /*0060*/  ISETP.GE.AND P0, PT, R0, 0x80, PT ;  /* 0x000000800000780c */ /* 0x002fc40003f06270 */
[C---:B0-----:R-:W-:Y:S01]  /*0070*/  SHF.L.U32 R3, R17.reuse, 0x1, RZ ;  /* 0x0000000111037819 */ /* 0x041fe200000006ff */
[----:B----4-:R-:W-:Y:S01]  /*0080*/  IMAD R5, R0, UR4, RZ ;  /* 0x0000000400057c24 */ /* 0x010fe2000f8e02ff */
[----:B------:R-:W-:Y:S02]  /*0090*/  SHF.R.U32.HI R2, RZ, 0x1, R17 ;  /* 0x00000001ff027819 */ /* 0x000fe40000011611 */
[----:B------:R-:W-:Y:S02]  /*00a0*/  SHF.L.U32 R28, R17, 0x2, RZ ;  /* 0x00000002111c7819 */ /* 0x000fe400000006ff */
[----:B------:R-:W-:Y:S02]  /*00b0*/  LOP3.LUT R3, R3, 0x40, RZ, 0xc0, !PT ;  /* 0x0000004003037812 */ /* 0x000fe400078ec0ff */
[----:B------:R-:W-:Y:S01]  /*00c0*/  LOP3.LUT R18, R2, 0x1ec, RZ, 0xc0, !PT ;  /* 0x000001ec02127812 */ /* 0x000fe200078ec0ff */
[----:B------:R-:W-:Y:S01]  /*00d0*/  IMAD.SHL.U32 R2, R5, 0x80, RZ ;  /* 0x0000008005027824 */ /* 0x000fe200078e00ff */
[----:B---3--:R-:W-:-:S02]  /*00e0*/  SHF.L.U32 R4, R4, 0x7, RZ ;  /* 0x0000000704047819 */ /* 0x008fc400000006ff */
[----:B------:R-:W-:Y:S01]  /*00f0*/  LOP3.LUT R3, R3, 0x1c, R28, 0xf8, !PT ;  /* 0x0000001c03037812 */ /* 0x000fe200078ef81c */
[----:B--2---:R-:W-:Y:S06]  /*0100*/  @!P0 BRA `(.L_x_0) ;  /* 0x0000000400188947 */ /* 0x004fec0003800000 */
[----:B------:R-:W0:Y:S01]  /*0110*/  S2UR UR7, SR_CgaCtaId ;  /* 0x00000000000779c3 */ /* 0x000e220000008800 */
[----:B------:R-:W-:Y:S01]  /*0120*/  UMOV UR4, 0x400 ;  /* 0x0000040000047882 */ /* 0x000fe20000000000 */
[----:B------:R-:W-:Y:S01]  /*0130*/  SHF.R.S32.HI R5, RZ, 0x1f, R0 ;  /* 0x0000001fff057819 */ /* 0x000fe20000011400 */
[----:B------:R-:W-:Y:S01]  /*0140*/  UIADD3 UR6, UPT, UPT, UR4, 0x1000, URZ ;  /* 0x0000100004067890 */ /* 0x000fe2000fffe0ff */
[----:B------:R-:W-:Y:S01]  /*0150*/  IMAD.SHL.U32 R18, R18, 0x8, RZ ;  /* 0x0000000812127824 */ /* 0x000fe200078e00ff */
[----:B------:R-:W-:Y:S02]  /*0160*/  SHF.L.U32 R22, R0, 0x3, RZ ;  /* 0x0000000300167819 */ /* 0x000fe400000006ff */
[----:B------:R-:W-:Y:S01]  /*0170*/  LEA.HI R5, R5, R0, RZ, 0x7 ;  /* 0x0000000005057211 */ /* 0x000fe200078f38ff */
[----:B------:R-:W1:Y:S01]  /*0180*/  LDC.64 R8, c[0x0][0x380] ;  /* 0x0000e000ff087b82 */ /* 0x000e620000000a00 */
[----:B------:R-:W-:Y:S02]  /*0190*/  MOV R20, R3 ;  /* 0x0000000300147202 */ /* 0x000fe40000000f00 */
[----:B------:R-:W-:-:S05]  /*01a0*/  SHF.R.S32.HI R21, RZ, 0x7, R5 ;  /* 0x00000007ff157819 */ /* 0x000fca0000011405 */
[----:B------:R-:W2:Y:S01]  /*01b0*/  LDC.64 R32, c[0x0][0x388] ;  /* 0x0000e200ff207b82 */ /* 0x000ea20000000a00 */
[----:B0-----:R-:W-:Y:S02]  /*01c0*/  ULEA UR5, UR7, UR4, 0x18 ;  /* 0x0000000407057291 */ /* 0x001fe4000f8ec0ff */
[----:B------:R-:W-:Y:S01]  /*01d0*/  ULEA UR6, UR7, UR6, 0x18 ;  /* 0x0000000607067291 */ /* 0x000fe2000f8ec0ff */
[----:B------:R-:W-:-:S03]  /*01e0*/  UMOV UR4, URZ ;  /* 0x000000ff00047c82 */ /* 0x000fc60008000000 */
[C---:B------:R-:W-:Y:S01]  /*01f0*/  LEA R16, R17.reuse, UR5, 0x4 ;  /* 0x0000000511107c11 */ /* 0x040fe2000f8e20ff */
[----:B-1----:R-:W-:Y:S01]  /*0200*/  IMAD.WIDE R8, R2, 0x4, R8 ;  /* 0x0000000402087825 */ /* 0x002fe200078e0208 */
[----:B------:R-:W-:Y:S02]  /*0210*/  LEA R17, R17, UR6, 0x4 ;  /* 0x0000000611117c11 */ /* 0x000fe4000f8e20ff */
[----:B------:R-:W-:Y:S02]  /*0220*/  MOV R7, R8 ;  /* 0x0000000800077202 */ /* 0x000fe40000000f00 */
[----:B------:R-:W-:Y:S01]  /*0230*/  MOV R6, R9 ;  /* 0x0000000900067202 */ /* 0x000fe20000000f00 */
[----:B--2---:R-:W-:-:S07]  /*0240*/  IMAD.WIDE.U32 R32, R4, 0x4, R32 ;  /* 0x0000000404207825 */ /* 0x004fce00078e0020 */
.L_x_1:
[----:B01----:R-:W-:Y:S01]  /*0250*/  MOV R9, R6 ;  /* 0x0000000600097202 */ /* 0x003fe20000000f00 */
[----:B------:R-:W-:Y:S02]  /*0260*/  IMAD.MOV.U32 R8, RZ, RZ, R7 ;  /* 0x000000ffff087224 */ /* 0x000fe400078e0007 */
[----:B------:R-:W-:-:S04]  /*0270*/  IMAD.WIDE.U32 R12, R28, 0x4, R32 ;  /* 0x000000041c0c7825 */ /* 0x000fc800078e0020 */
[----:B------:R-:W-:Y:S02]  /*0280*/  IMAD.WIDE.U32 R8, R28, 0x4, R8 ;  /* 0x000000041c087825 */ /* 0x000fe400078e0008 */
[----:B--2---:R-:W2:Y:S04]  /*0290*/  LDG.E.128 R12, desc[UR8][R12.64] ;  /* 0x000000080c0c7981 */ /* 0x004ea8000c1e1d00 */
[----:B---3--:R-:W3:Y:S01]  /*02a0*/  LDG.E.128 R8, desc[UR8][R8.64] ;  /* 0x0000000808087981 */ /* 0x008ee2000c1e1d00 */
[----:B------:R-:W-:Y:S01]  /*02b0*/  UIADD3 UR4, UPT, UPT, UR4, 0x1, URZ ;  /* 0x0000000104047890 */ /* 0x000fe2000fffe0ff */
[----:B------:R-:W-:-:S05]  /*02c0*/  LEA R24, R20, UR6, 0x2 ;  /* 0x0000000614187c11 */ /* 0x000fca000f8e10ff */
[----:B------:R-:W-:Y:S02]  /*02d0*/  ISETP.NE.AND P0, PT, R21, UR4, PT ;  /* 0x0000000415007c0c */ /* 0x000fe4000bf05270 */
[----:B------:R-:W-:Y:S02]  /*02e0*/  LEA R29, R18, UR5, 0x2 ;  /* 0x00000005121d7c11 */ /* 0x000fe4000f8e10ff */
[----:B------:R-:W-:Y:S01]  /*02f0*/  IADD3 R7, P1, PT, R7, 0x20, RZ ;  /* 0x0000002007077810 */ /* 0x000fe20007f3e0ff */
[----:B------:R-:W-:Y:S01]  /*0300*/  IMAD.WIDE.U32 R32, R22, 0x4, R32 ;  /* 0x0000000416207825 */ /* 0x000fe200078e0020 */
[----:B------:R-:W-:Y:S02]  /*0310*/  IADD3 R18, PT, PT, R18, 0x80, RZ ;  /* 0x0000008012127810 */ /* 0x000fe40007ffe0ff */
[----:B------:R-:W-:Y:S01]  /*0320*/  IADD3.X R6, PT, PT, RZ, R6, RZ, P1, !PT ;  /* 0x00000006ff067210 */ /* 0x000fe20000ffe4ff */
[----:B------:R-:W-:Y:S01]  /*0330*/  VIADD R20, R20, 0x4000 ;  /* 0x0000400014147836 */ /* 0x000fe20000000000 */
[----:B---3--:R0:W-:Y:S04]  /*0340*/  STS.128 [R16], R8 ;  /* 0x0000000810007388 */ /* 0x0081e80000000c00 */
[----:B--2---:R0:W-:Y:S01]  /*0350*/  STS.128 [R17], R12 ;  /* 0x0000000c11007388 */ /* 0x0041e20000000c00 */
[----:B------:R-:W-:Y:S06]  /*0360*/  BAR.SYNC.DEFER_BLOCKING 0x0 ;  /* 0x0000000000007b1d */ /* 0x000fec0000010000 */
[----:B------:R0:W1:Y:S04]  /*0370*/  LDS.128 R8, [R24+0xfe80] ;  /* 0x00fe800018087984 */ /* 0x0000680000000c00 */
[----:B------:R0:W2:Y:S04]  /*0380*/  LDS R35, [R29+0x1fc] ;  /* 0x0001fc001d237984 */ /* 0x0000a80000000800 */
[----:B------:R0:W3:Y:S04]  /*0390*/  LDS R31, [R29+0x23c] ;  /* 0x00023c001d1f7984 */ /* 0x0000e80000000800 */
[----:B----4-:R0:W4:Y:S04]  /*03a0*/  LDS R19, [R29+0x25c] ;  /* 0x00025c001d137984 */ /* 0x0101280000000800 */
[----:B------:R0:W0:Y:S04]  /*03b0*/  LDS R23, [R29+0x27c] ;  /* 0x00027c001d177984 */ /* 0x0000280000000800 */
[----:B------:R0:W0:Y:S04]  /*03c0*/  LDS R5, [R29+0x29c] ;  /* 0x00029c001d057984 */ /* 0x0000280000000800 */
[----:B------:R-:W0:Y:S01]  /*03d0*/  LDS.128 R24, [R24+0xfe00] ;  /* 0x00fe000018187984 */ /* 0x000e220000000c00 */
[----:B------:R-:W-:Y:S06]  /*03e0*/  BAR.SYNC.DEFER_BLOCKING 0x0 ;  /* 0x0000000000007b1d */ /* 0x000fec0000010000 */
[----:B------:R-:W-:Y:S05]  /*03f0*/  @P0 BRA `(.L_x_1) ;  /* 0xfffffffc00940947 */ /* 0x000fea000383ffff */
[C---:B012---:R-:W-:Y:S01]  /*0400*/  FMUL R15, R35.reuse, R8 ;  /* 0x00000008230f7220 */ /* 0x047fe20000400000 */
[C---:B------:R-:W-:Y:S01]  /*0410*/  FMUL R11, R35.reuse, R9 ;  /* 0x00000009230b7220 */ /* 0x040fe20000400000 */
[C---:B------:R-:W-:Y:S01]  /*0420*/  FMUL R7, R35.reuse, R10 ;  /* 0x0000000a23077220 */ /* 0x040fe20000400000 */
[-C--:B------:R-:W-:Y:S01]  /*0430*/  FMUL R32, R35, R24.reuse ;  /* 0x0000001823207220 */ /* 0x080fe20000400000 */
[-C--:B---3--:R-:W-:Y:S01]  /*0440*/  FMUL R28, R31, R24.reuse ;  /* 0x000000181f1c7220 */ /* 0x088fe20000400000 */
[-C--:B----4-:R-:W-:Y:S01]  /*0450*/  FMUL R16, R19, R24.reuse ;  /* 0x0000001813107220 */ /* 0x090fe20000400000 */
[----:B------:R-:W-:Y:S01]  /*0460*/  FMUL R20, R23, R24 ;  /* 0x0000001817147220 */ /* 0x000fe20000400000 */
[-C--:B------:R-:W-:Y:S01]  /*0470*/  FMUL R33, R35, R25.reuse ;  /* 0x0000001923217220 */ /* 0x080fe20000400000 */
[-C--:B------:R-:W-:Y:S01]  /*0480*/  FMUL R29, R31, R25.reuse ;  /* 0x000000191f1d7220 */ /* 0x080fe20000400000 */
[-C--:B------:R-:W-:Y:S01]  /*0490*/  FMUL R17, R19, R25.reuse ;  /* 0x0000001913117220 */ /* 0x080fe20000400000 */
        /* <DEDUP_REMOVED lines=9> */
[C---:B------:R-:W-:Y:S01]  /*0530*/  FMUL R24, R5.reuse, R24 ;  /* 0x0000001805187220 */ /* 0x040fe20000400000 */
[C---:B------:R-:W-:Y:S01]  /*0540*/  FMUL R25, R5.reuse, R25 ;  /* 0x0000001905197220 */ /* 0x040fe20000400000 */
[C---:B------:R-:W-:Y:S01]  /*0550*/  FMUL R26, R5.reuse, R26 ;  /* 0x0000001a051a7220 */ /* 0x040fe20000400000 */
[----:B------:R-:W-:-:S07]  /*0560*/  FMUL R27, R5, R27 ;  /* 0x0000001b051b7220 */ /* 0x000fce0000400000 */
.L_x_0:
[----:B------:R-:W-:Y:S01]  /*0570*/  IADD3 R2, PT, PT, R4, R2, RZ ;  /* 0x0000000204027210 */ /* 0x000fe20007ffe0ff */
[----:B------:R-:W0:Y:S01]  /*0580*/  LDCU.64 UR4, c[0x0][0x390] ;  /* 0x00007200ff0477ac */ /* 0x000e220008000a00 */
[----:B------:R-:W1:Y:S01]  /*0590*/  S2R R4, SR_TID.X ;  /* 0x0000000000047919 */ /* 0x000e620000002100 */
[----:B------:R-:W-:Y:S01]  /*05a0*/  MOV R12, R33 ;  /* 0x00000021000c7202 */ /* 0x000fe20000000f00 */
[----:B------:R-:W-:Y:S01]  /*05b0*/  IMAD.MOV.U32 R13, RZ, RZ, R34 ;  /* 0x000000ffff0d7224 */ /* 0x000fe200078e0022 */
[-C--:B------:R-:W-:Y:S02]  /*05c0*/  MOV R14, R35.reuse ;  /* 0x00000023000e7202 */ /* 0x080fe40000000f00 */
[----:B------:R-:W-:Y:S02]  /*05d0*/  MOV R8, R34 ;  /* 0x0000002200087202 */ /* 0x000fe40000000f00 */
[----:B------:R-:W-:Y:S02]  /*05e0*/  MOV R9, R35 ;  /* 0x0000002300097202 */ /* 0x000fe40000000f00 */
[----:B------:R-:W-:-:S02]  /*05f0*/  MOV R10, R15 ;  /* 0x0000000f000a7202 */ /* 0x000fc40000000f00 */
[----:B------:R-:W-:Y:S02]  /*0600*/  MOV R6, R11 ;  /* 0x0000000b00067202 */ /* 0x000fe40000000f00 */
[----:B-1----:R-:W-:-:S04]  /*0610*/  SHF.R.U32.HI R4, RZ, 0x1, R4 ;  /* 0x00000001ff047819 */ /* 0x002fc80000011604 */
[----:B------:R-:W-:-:S05]  /*0620*/  LOP3.LUT R4, R4, 0x1ec, RZ, 0xc0, !PT ;  /* 0x000001ec04047812 */ /* 0x000fca00078ec0ff */
[----:B------:R-:W-:-:S05]  /*0630*/  IMAD R3, R4, R0, R3 ;  /* 0x0000000004037224 */ /* 0x000fca00078e0203 */
[----:B------:R-:W-:Y:S02]  /*0640*/  SHF.R.S32.HI R5, RZ, 0x1f, R3 ;  /* 0x0000001fff057819 */ /* 0x000fe40000011403 */
[----:B------:R-:W-:-:S04]  /*0650*/  IADD3 R3, P0, PT, R2, R3, RZ ;  /* 0x0000000302037210 */ /* 0x000fc80007f1e0ff */
[----:B------:R-:W-:Y:S02]  /*0660*/  LEA.HI.X.SX32 R4, R2, R5, 0x1, P0 ;  /* 0x0000000502047211 */ /* 0x000fe400000f0eff */
[C---:B0-----:R-:W-:Y:S02]  /*0670*/  LEA R2, P0, R3.reuse, UR4, 0x2 ;  /* 0x0000000403027c11 */ /* 0x041fe4000f8010ff */
[----:B------:R-:W-:Y:S02]  /*0680*/  MOV R5, R15 ;  /* 0x0000000f00057202 */ /* 0x000fe40000000f00 */
[----:B------:R-:W-:Y:S01]  /*0690*/  LEA.HI.X R3, R3, UR5, R4, 0x2, P0 ;  /* 0x0000000503037c11 */ /* 0x000fe200080f1404 */
[----:B------:R-:W-:Y:S02]  /*06a0*/  IMAD.MOV.U32 R4, RZ, RZ, R35 ;  /* 0x000000ffff047224 */ /* 0x000fe400078e0023 */
[C---:B------:R-:W-:Y:S02]  /*06b0*/  IMAD.WIDE R36, R0.reuse, 0x4, R2 ;  /* 0x0000000400247825 */ /* 0x040fe400078e0202 */
[----:B------:R-:W-:Y:S04]  /*06c0*/  STG.E.128 desc[UR8][R2.64+0x80], R28 ;  /* 0x0000801c02007986 */ /* 0x000fe8000c101d08 */
[----:B------:R-:W-:Y:S04]  /*06d0*/  STG.E.128 desc[UR8][R2.64], R32 ;  /* 0x0000002002007986 */ /* 0x000fe8000c101d08 */
[----:B------:R-:W-:Y:S04]  /*06e0*/  STG.E.128 desc[UR8][R36.64+0x80], R16 ;  /* 0x0000801024007986 */ /* 0x000fe8000c101d08 */
[----:B------:R0:W-:Y:S02]  /*06f0*/  STG.E.128 desc[UR8][R36.64], R12 ;  /* 0x0000000c24007986 */ /* 0x0001e4000c101d08 */
[----:B0-----:R-:W-:-:S05]  /*0700*/  IMAD.WIDE R36, R0, 0x4, R36 ;  /* 0x0000000400247825 */ /* 0x001fca00078e0224 */
[----:B------:R-:W-:Y:S01]  /*0710*/  STG.E.128 desc[UR8][R36.64], R8 ;  /* 0x0000000824007986 */ /* 0x000fe2000c101d08 */
[----:B------:R-:W-:-:S03]  /*0720*/  IMAD.WIDE R2, R0, 0x4, R36 ;  /* 0x0000000400027825 */ /* 0x000fc600078e0224 */
[----:B------:R-:W-:Y:S04]  /*0730*/  STG.E.128 desc[UR8][R36.64+0x80], R20 ;  /* 0x0000801424007986 */ /* 0x000fe8000c101d08 */
[----:B------:R-:W-:Y:S04]  /*0740*/  STG.E.128 desc[UR8][R2.64], R4 ;  /* 0x0000000402007986 */ /* 0x000fe8000c101d08 */
[----:B------:R-:W-:Y:S01]  /*0750*/  STG.E.128 desc[UR8][R2.64+0x80], R24 ;  /* 0x0000801802007986 */ /* 0x000fe2000c101d08 */
[----:B------:R-:W-:Y:S05]  /*0760*/  EXIT ;  /* 0x000000000000794d */ /* 0x000fea0003800000 */
.L_x_2:
[----:B------:R-:W-:-:S00]  /*0770*/  BRA `(.L_x_2) ;  /* 0xfffffffc00fc7947 */ /* 0x000fc0000383ffff */
[----:B------:R-:W-:-:S00]  /*0780*/  NOP ;  /* 0x0000000000007918 */ /* 0x000fc00000000000 */
[----:B------:R-:W-:-:S00]  /*0790*/  NOP ;  /* 0x0000000000007918 */ /* 0x000fc00000000000 */
[----:B------:R-:W-:-:S00]  /*07a0*/  NOP ;  /* 0x0000000000007918 */ /* 0x000fc00000000000 */
[----:B------:R-:W-:-:S00]  /*07b0*/  NOP ;  /* 0x0000000000007918 */ /* 0x000fc00000000000 */
[----:B------:R-:W-:-:S00]  /*07c0*/  NOP ;  /* 0x0000000000007918 */ /* 0x000fc00000000000 */
[----:B------:R-:W-:-:S00]  /*07d0*/  NOP ;  /* 0x0000000000007918 */ /* 0x000fc00000000000 */
[----:B------:R-:W-:-:S00]  /*07e0*/  NOP ;  /* 0x0000000000007918 */ /* 0x000fc00000000000 */
[----:B------:R-:W-:-:S00]  /*07f0*/  NOP ;  /* 0x0000000000007918 */ /* 0x000fc00000000000 */
.L_x_3:


//--------------------- .nv.shared._Z8mm_new_3PfS_S_i --------------------------
	.section	.nv.shared._Z8mm_new_3PfS_S_i,"aw",@nobits
	.sectionflags	@""
	.align	4
.nv.shared._Z8mm_new_3PfS_S_i:
	.zero		9216


//--------------------- .nv.shared.reserved.0     --------------------------
	.section	.nv.shared.reserved.0,"aw",@nobits
	.weak		__nv_reservedSMEM_offset_0_alias
	.size		__nv_reservedSMEM_offset_0_alias, 0, 64
	.other		__nv_reservedSMEM_offset_0_alias,@"STO_CUDA_RESERVED_SHARED STV_DEFAULT"
__nv_reservedSMEM_offset_0_alias:
	.zero		0
	.zero		64


//--------------------- .nv.constant0._Z8mm_new_3PfS_S_i --------------------------
	.section	.nv.constant0._Z8mm_new_3PfS_S_i,"a",@progbits
	.sectionflags	@""
	.align	4
.nv.constant0._Z8mm_new_3PfS_S_i:
	.zero		924


//--------------------- SYMBOLS --------------------------

	.type		.nv.reservedSmem.offset0,@object
	.size		.nv.reservedSmem.offset0,0x4
	.type		.nv.reservedSmem.cap,@object
	.size		.nv.reservedSmem.cap,0x4
